//
// Generated by NVIDIA NVVM Compiler
//
// Compiler Build ID: CL-36424714
// Cuda compilation tools, release 13.0, V13.0.88
// Based on NVVM 20.0.0
//

.version 9.0
.target sm_100
.address_size 64

	// .globl	_Z11arrayRotatePKfPfii

.visible .entry _Z11arrayRotatePKfPfii(
	.param .u64 .ptr .align 1 _Z11arrayRotatePKfPfii_param_0,
	.param .u64 .ptr .align 1 _Z11arrayRotatePKfPfii_param_1,
	.param .u32 _Z11arrayRotatePKfPfii_param_2,
	.param .u32 _Z11arrayRotatePKfPfii_param_3
)
{
	.reg .pred 	%p<2>;
	.reg .b32 	%r<9>;
	.reg .b32 	%f<2>;
	.reg .b64 	%rd<9>;

	ld.param.u64 	%rd1, [_Z11arrayRotatePKfPfii_param_0];
	ld.param.u64 	%rd2, [_Z11arrayRotatePKfPfii_param_1];
	ld.param.u32 	%r2, [_Z11arrayRotatePKfPfii_param_2];
	ld.param.u32 	%r3, [_Z11arrayRotatePKfPfii_param_3];
	mov.u32 	%r4, %ctaid.x;
	mov.u32 	%r5, %ntid.x;
	mov.u32 	%r6, %tid.x;
	mad.lo.s32 	%r1, %r4, %r5, %r6;
	setp.ge.s32 	%p1, %r1, %r2;
	@%p1 bra 	$L__BB0_2;
	cvta.to.global.u64 	%rd3, %rd1;
	cvta.to.global.u64 	%rd4, %rd2;
	add.s32 	%r7, %r3, %r1;
	rem.s32 	%r8, %r7, %r2;
	mul.wide.s32 	%rd5, %r1, 4;
	add.s64 	%rd6, %rd3, %rd5;
	ld.global.f32 	%f1, [%rd6];
	mul.wide.s32 	%rd7, %r8, 4;
	add.s64 	%rd8, %rd4, %rd7;
	st.global.f32 	[%rd8], %f1;
$L__BB0_2:
	ret;

}


// ===== COMPILED SASS (sm_100) =====

	.target	sm_100

	.elftype	@"ET_EXEC"


//--------------------- .note.nv.tkinfo           --------------------------
	.section	.note.nv.tkinfo,"",@"SHT_NOTE"
	.sectionflags	@"SHF_NOTE_NV_TKINFO"
	.tkinfo
        /*0018*/ 	.word	0x00000002
        /*0030*/ 	.string	""
        /*0030*/ 	.string	"ptxas"
        /*0030*/ 	.string	"Cuda compilation tools, release 13.0, V13.0.88"
        /*0030*/ 	.string	"Build cuda_13.0.r13.0/compiler.36424714_0"
        /*0030*/ 	.string	"-arch sm_100 -m 64 "



//--------------------- .note.nv.cuinfo           --------------------------
	.section	.note.nv.cuinfo,"",@"SHT_NOTE"
	.sectionflags	@"SHF_NOTE_NV_CUINFO"
        /*0018*/ 	.short	0x0002
        /*001a*/ 	.short	0x0064
        /*001c*/ 	.short	0x0082
	.zero		2


//--------------------- .nv.info                  --------------------------
	.section	.nv.info,"",@"SHT_CUDA_INFO"
	.align	4


	//----- nvinfo : EIATTR_REGCOUNT
	.align		4
        /*0000*/ 	.byte	0x04, 0x2f
        /*0002*/ 	.short	(.L_1 - .L_0)
	.align		4
.L_0:
        /*0004*/ 	.word	index@(_Z11arrayRotatePKfPfii)
        /*0008*/ 	.word	0x0000000e


	//----- nvinfo : EIATTR_FRAME_SIZE
	.align		4
.L_1:
        /*000c*/ 	.byte	0x04, 0x11
        /*000e*/ 	.short	(.L_3 - .L_2)
	.align		4
.L_2:
        /*0010*/ 	.word	index@(_Z11arrayRotatePKfPfii)
        /*0014*/ 	.word	0x00000000


	//----- nvinfo : EIATTR_MIN_STACK_SIZE
	.align		4
.L_3:
        /*0018*/ 	.byte	0x04, 0x12
        /*001a*/ 	.short	(.L_5 - .L_4)
	.align		4
.L_4:
        /*001c*/ 	.word	index@(_Z11arrayRotatePKfPfii)
        /*0020*/ 	.word	0x00000000
.L_5:


//--------------------- .nv.compat                --------------------------
	.section	.nv.compat,"",@"SHT_CUDA_COMPAT_INFO"
	.align	4
        /*0000*/ 	.byte	0x02, 0x09, 0x00, 0x00, 0x02, 0x02, 0x01, 0x00, 0x02, 0x05, 0x05, 0x00, 0x03, 0x07, 0x01, 0x01
        /*0010*/ 	.byte	0x02, 0x03, 0x00, 0x00, 0x02, 0x06, 0x01, 0x00, 0x04, 0x0b, 0x08, 0x00, 0x09, 0x00, 0x00, 0x00
        /*0020*/ 	.byte	0x00, 0x00, 0x00, 0x00


//--------------------- .nv.info._Z11arrayRotatePKfPfii --------------------------
	.section	.nv.info._Z11arrayRotatePKfPfii,"",@"SHT_CUDA_INFO"
	.sectionflags	@""
	.align	4


	//----- nvinfo : EIATTR_CUDA_API_VERSION
	.align		4
        /*0000*/ 	.byte	0x04, 0x37
        /*0002*/ 	.short	(.L_7 - .L_6)
.L_6:
        /*0004*/ 	.word	0x00000082


	//----- nvinfo : EIATTR_KPARAM_INFO
	.align		4
.L_7:
        /*0008*/ 	.byte	0x04, 0x17
        /*000a*/ 	.short	(.L_9 - .L_8)
.L_8:
        /*000c*/ 	.word	0x00000000
        /*0010*/ 	.short	0x0003
        /*0012*/ 	.short	0x0014
        /*0014*/ 	.byte	0x00, 0xf0, 0x11, 0x00


	//----- nvinfo : EIATTR_KPARAM_INFO
	.align		4
.L_9:
        /*0018*/ 	.byte	0x04, 0x17
        /*001a*/ 	.short	(.L_11 - .L_10)
.L_10:
        /*001c*/ 	.word	0x00000000
        /*0020*/ 	.short	0x0002
        /*0022*/ 	.short	0x0010
        /*0024*/ 	.byte	0x00, 0xf0, 0x11, 0x00


	//----- nvinfo : EIATTR_KPARAM_INFO
	.align		4
.L_11:
        /*0028*/ 	.byte	0x04, 0x17
        /*002a*/ 	.short	(.L_13 - .L_12)
.L_12:
        /*002c*/ 	.word	0x00000000
        /*0030*/ 	.short	0x0001
        /*0032*/ 	.short	0x0008
        /*0034*/ 	.byte	0x00, 0xf5, 0x21, 0x00


	//----- nvinfo : EIATTR_KPARAM_INFO
	.align		4
.L_13:
        /*0038*/ 	.byte	0x04, 0x17
        /*003a*/ 	.short	(.L_15 - .L_14)
.L_14:
        /*003c*/ 	.word	0x00000000
        /*0040*/ 	.short	0x0000
        /*0042*/ 	.short	0x0000
        /*0044*/ 	.byte	0x00, 0xf5, 0x21, 0x00


	//----- nvinfo : EIATTR_SPARSE_MMA_MASK
	.align		4
.L_15:
        /*0048*/ 	.byte	0x03, 0x50
        /*004a*/ 	.short	0x0000


	//----- nvinfo : EIATTR_MAXREG_COUNT
	.align		4
        /*004c*/ 	.byte	0x03, 0x1b
        /*004e*/ 	.short	0x00ff


	//----- nvinfo : EIATTR_MERCURY_ISA_VERSION
	.align		4
        /*0050*/ 	.byte	0x03, 0x5f
        /*0052*/ 	.short	0x0101


	//----- nvinfo : EIATTR_VRC_CTA_INIT_COUNT
	.align		4
        /*0054*/ 	.byte	0x02, 0x4a
	.zero		1
	.zero		1


	//----- nvinfo : EIATTR_EXIT_INSTR_OFFSETS
	.align		4
        /*0058*/ 	.byte	0x04, 0x1c
        /*005a*/ 	.short	(.L_17 - .L_16)


	//   ....[0]....
.L_16:
        /*005c*/ 	.word	0x00000070


	//   ....[1]....
        /*0060*/ 	.word	0x00000260


	//----- nvinfo : EIATTR_CBANK_PARAM_SIZE
	.align		4
.L_17:
        /*0064*/ 	.byte	0x03, 0x19
        /*0066*/ 	.short	0x0018


	//----- nvinfo : EIATTR_PARAM_CBANK
	.align		4
        /*0068*/ 	.byte	0x04, 0x0a
        /*006a*/ 	.short	(.L_19 - .L_18)
	.align		4
.L_18:
        /*006c*/ 	.word	index@(.nv.constant0._Z11arrayRotatePKfPfii)
        /*0070*/ 	.short	0x0380
        /*0072*/ 	.short	0x0018


	//----- nvinfo : EIATTR_SW_WAR
	.align		4
.L_19:
        /*0074*/ 	.byte	0x04, 0x36
        /*0076*/ 	.short	(.L_21 - .L_20)
.L_20:
        /*0078*/ 	.word	0x00000008
.L_21:


//--------------------- .nv.callgraph             --------------------------
	.section	.nv.callgraph,"",@"SHT_CUDA_CALLGRAPH"
	.align	4
	.sectionentsize	8
	.align		4
        /*0000*/ 	.word	0x00000000
	.align		4
        /*0004*/ 	.word	0xffffffff
	.align		4
        /*0008*/ 	.word	0x00000000
	.align		4
        /*000c*/ 	.word	0xfffffffe
	.align		4
        /*0010*/ 	.word	0x00000000
	.align		4
        /*0014*/ 	.word	0xfffffffd
	.align		4
        /*0018*/ 	.word	0x00000000
	.align		4
        /*001c*/ 	.word	0xfffffffc


//--------------------- .text._Z11arrayRotatePKfPfii --------------------------
	.section	.text._Z11arrayRotatePKfPfii,"ax",@progbits
	.align	128
        .global         _Z11arrayRotatePKfPfii
        .type           _Z11arrayRotatePKfPfii,@function
        .size           _Z11arrayRotatePKfPfii,(.L_x_1 - _Z11arrayRotatePKfPfii)
        .other          _Z11arrayRotatePKfPfii,@"STO_CUDA_ENTRY STV_DEFAULT"
_Z11arrayRotatePKfPfii:
.text._Z11arrayRotatePKfPfii:
[----:B------:R-:W-:Y:S01]  /*0000*/  LDC R1, c[0x0][0x37c] ;  /* 0x0000df00ff017b82 */ /* 0x000fe20000000800 */
[----:B------:R-:W0:Y:S07]  /*0010*/  S2R R0, SR_TID.X ;  /* 0x0000000000007919 */ /* 0x000e2e0000002100 */
[----:B------:R-:W0:Y:S08]  /*0020*/  S2UR UR4, SR_CTAID.X ;  /* 0x00000000000479c3 */ /* 0x000e300000002500 */
[----:B------:R-:W0:Y:S08]  /*0030*/  LDC R7, c[0x0][0x360] ;  /* 0x0000d800ff077b82 */ /* 0x000e300000000800 */
[----:B------:R-:W1:Y:S01]  /*0040*/  LDC R6, c[0x0][0x390] ;  /* 0x0000e400ff067b82 */ /* 0x000e620000000800 */
[----:B0-----:R-:W-:-:S05]  /*0050*/  IMAD R7, R7, UR4, R0 ;  /* 0x0000000407077c24 */ /* 0x001fca000f8e0200 */
[----:B-1----:R-:W-:-:S13]  /*0060*/  ISETP.GE.AND P0, PT, R7, R6, PT ;  /* 0x000000060700720c */ /* 0x002fda0003f06270 */
[----:B------:R-:W-:Y:S05]  /*0070*/  @P0 EXIT ;  /* 0x000000000000094d */ /* 0x000fea0003800000 */
[----:B------:R-:W0:Y:S01]  /*0080*/  LDC.64 R2, c[0x0][0x380] ;  /* 0x0000e000ff027b82 */ /* 0x000e220000000a00 */
[----:B------:R-:W1:Y:S01]  /*0090*/  LDCU.64 UR4, c[0x0][0x358] ;  /* 0x00006b00ff0477ac */ /* 0x000e620008000a00 */
[----:B------:R-:W-:Y:S01]  /*00a0*/  IABS R11, R6 ;  /* 0x00000006000b7213 */ /* 0x000fe20000000000 */
[----:B------:R-:W2:Y:S01]  /*00b0*/  LDCU UR6, c[0x0][0x394] ;  /* 0x00007280ff0677ac */ /* 0x000ea20008000800 */
[----:B0-----:R-:W-:-:S05]  /*00c0*/  IMAD.WIDE R2, R7, 0x4, R2 ;  /* 0x0000000407027825 */ /* 0x001fca00078e0202 */
[----:B-1----:R0:W3:Y:S01]  /*00d0*/  LDG.E R9, desc[UR4][R2.64] ;  /* 0x0000000402097981 */ /* 0x0020e2000c1e1900 */
[----:B------:R-:W1:Y:S01]  /*00e0*/  I2F.RP R0, R11 ;  /* 0x0000000b00007306 */ /* 0x000e620000209400 */
[----:B--2---:R-:W-:-:S04]  /*00f0*/  IADD3 R7, PT, PT, R7, UR6, RZ ;  /* 0x0000000607077c10 */ /* 0x004fc8000fffe0ff */
[----:B------:R-:W-:-:S03]  /*0100*/  ISETP.GE.AND P2, PT, R7, RZ, PT ;  /* 0x000000ff0700720c */ /* 0x000fc60003f46270 */
[----:B-1----:R-:W1:Y:S02]  /*0110*/  MUFU.RCP R0, R0 ;  /* 0x0000000000007308 */ /* 0x002e640000001000 */
[----:B-1----:R-:W-:Y:S01]  /*0120*/  VIADD R4, R0, 0xffffffe ;  /* 0x0ffffffe00047836 */ /* 0x002fe20000000000 */
[----:B------:R-:W-:-:S05]  /*0130*/  IABS R0, R7 ;  /* 0x0000000700007213 */ /* 0x000fca0000000000 */
[----:B------:R1:W2:Y:S02]  /*0140*/  F2I.FTZ.U32.TRUNC.NTZ R5, R4 ;  /* 0x0000000400057305 */ /* 0x0002a4000021f000 */
[----:B-1----:R-:W-:Y:S02]  /*0150*/  IMAD.MOV.U32 R4, RZ, RZ, RZ ;  /* 0x000000ffff047224 */ /* 0x002fe400078e00ff */
[----:B--2---:R-:W-:-:S04]  /*0160*/  IMAD.MOV R8, RZ, RZ, -R5 ;  /* 0x000000ffff087224 */ /* 0x004fc800078e0a05 */
[----:B0-----:R-:W-:-:S04]  /*0170*/  IMAD R3, R8, R11, RZ ;  /* 0x0000000b08037224 */ /* 0x001fc800078e02ff */
[----:B------:R-:W-:Y:S02]  /*0180*/  IMAD.HI.U32 R5, R5, R3, R4 ;  /* 0x0000000305057227 */ /* 0x000fe400078e0004 */
[----:B------:R-:W0:Y:S04]  /*0190*/  LDC.64 R2, c[0x0][0x388] ;  /* 0x0000e200ff027b82 */ /* 0x000e280000000a00 */
[----:B------:R-:W-:-:S05]  /*01a0*/  IMAD.HI.U32 R5, R5, R0, RZ ;  /* 0x0000000005057227 */ /* 0x000fca00078e00ff */
[----:B------:R-:W-:-:S05]  /*01b0*/  IADD3 R5, PT, PT, -R5, RZ, RZ ;  /* 0x000000ff05057210 */ /* 0x000fca0007ffe1ff */
[----:B------:R-:W-:-:S05]  /*01c0*/  IMAD R0, R11, R5, R0 ;  /* 0x000000050b007224 */ /* 0x000fca00078e0200 */
[----:B------:R-:W-:-:S13]  /*01d0*/  ISETP.GT.U32.AND P0, PT, R11, R0, PT ;  /* 0x000000000b00720c */ /* 0x000fda0003f04070 */
[----:B------:R-:W-:Y:S01]  /*01e0*/  @!P0 IMAD.IADD R0, R0, 0x1, -R11 ;  /* 0x0000000100008824 */ /* 0x000fe200078e0a0b */
[----:B------:R-:W-:-:S04]  /*01f0*/  ISETP.NE.AND P0, PT, R6, RZ, PT ;  /* 0x000000ff0600720c */ /* 0x000fc80003f05270 */
[----:B------:R-:W-:-:S13]  /*0200*/  ISETP.GT.U32.AND P1, PT, R11, R0, PT ;  /* 0x000000000b00720c */ /* 0x000fda0003f24070 */
[----:B------:R-:W-:-:S04]  /*0210*/  @!P1 IADD3 R0, PT, PT, R0, -R11, RZ ;  /* 0x8000000b00009210 */ /* 0x000fc80007ffe0ff */
[----:B------:R-:W-:Y:S02]  /*0220*/  @!P2 IADD3 R0, PT, PT, -R0, RZ, RZ ;  /* 0x000000ff0000a210 */ /* 0x000fe40007ffe1ff */
[----:B------:R-:W-:-:S05]  /*0230*/  @!P0 LOP3.LUT R0, RZ, R6, RZ, 0x33, !PT ;  /* 0x00000006ff008212 */ /* 0x000fca00078e33ff */
[----:B0-----:R-:W-:-:S05]  /*0240*/  IMAD.WIDE R2, R0, 0x4, R2 ;  /* 0x0000000400027825 */ /* 0x001fca00078e0202 */
[----:B---3--:R-:W-:Y:S01]  /*0250*/  STG.E desc[UR4][R2.64], R9 ;  /* 0x0000000902007986 */ /* 0x008fe2000c101904 */
[----:B------:R-:W-:Y:S05]  /*0260*/  EXIT ;  /* 0x000000000000794d */ /* 0x000fea0003800000 */
.L_x_0:
[----:B------:R-:W-:-:S00]  /*0270*/  BRA `(.L_x_0) ;  /* 0xfffffffc00fc7947 */ /* 0x000fc0000383ffff */
[----:B------:R-:W-:-:S00]  /*0280*/  NOP ;  /* 0x0000000000007918 */ /* 0x000fc00000000000 */
[----:B------:R-:W-:-:S00]  /*0290*/  NOP ;  /* 0x0000000000007918 */ /* 0x000fc00000000000 */
[----:B------:R-:W-:-:S00]  /*02a0*/  NOP ;  /* 0x0000000000007918 */ /* 0x000fc00000000000 */
[----:B------:R-:W-:-:S00]  /*02b0*/  NOP ;  /* 0x0000000000007918 */ /* 0x000fc00000000000 */
[----:B------:R-:W-:-:S00]  /*02c0*/  NOP ;  /* 0x0000000000007918 */ /* 0x000fc00000000000 */
[----:B------:R-:W-:-:S00]  /*02d0*/  NOP ;  /* 0x0000000000007918 */ /* 0x000fc00000000000 */
[----:B------:R-:W-:-:S00]  /*02e0*/  NOP ;  /* 0x0000000000007918 */ /* 0x000fc00000000000 */
[----:B------:R-:W-:-:S00]  /*02f0*/  NOP ;  /* 0x0000000000007918 */ /* 0x000fc00000000000 */
.L_x_1:


//--------------------- .nv.shared.reserved.0     --------------------------
	.section	.nv.shared.reserved.0,"aw",@nobits
	.weak		__nv_reservedSMEM_offset_0_alias
	.size		__nv_reservedSMEM_offset_0_alias, 0, 64
	.other		__nv_reservedSMEM_offset_0_alias,@"STO_CUDA_RESERVED_SHARED STV_DEFAULT"
__nv_reservedSMEM_offset_0_alias:
	.zero		0
	.zero		64


//--------------------- .nv.constant0._Z11arrayRotatePKfPfii --------------------------
	.section	.nv.constant0._Z11arrayRotatePKfPfii,"a",@progbits
	.sectionflags	@""
	.align	4
.nv.constant0._Z11arrayRotatePKfPfii:
	.zero		920


//--------------------- SYMBOLS --------------------------

	.type		.nv.reservedSmem.offset0,@object
	.size		.nv.reservedSmem.offset0,0x4
